//
// Generated by NVIDIA NVVM Compiler
//
// Compiler Build ID: CL-36424714
// Cuda compilation tools, release 13.0, V13.0.88
// Based on NVVM 20.0.0
//

.version 9.0
.target sm_100
.address_size 64

	// .globl	_Z11computeSinePfS_
.global .align 4 .b8 __cudart_i2opi_f[24] = {65, 144, 67, 60, 153, 149, 98, 219, 192, 221, 52, 245, 209, 87, 39, 252, 41, 21, 68, 78, 110, 131, 249, 162};

.visible .entry _Z11computeSinePfS_(
	.param .u64 .ptr .align 1 _Z11computeSinePfS__param_0,
	.param .u64 .ptr .align 1 _Z11computeSinePfS__param_1
)
{
	.local .align 4 .b8 	__local_depot0[28];
	.reg .b64 	%SP;
	.reg .b64 	%SPL;
	.reg .pred 	%p<10>;
	.reg .b32 	%r<44>;
	.reg .b32 	%f<28>;
	.reg .b64 	%rd<29>;
	.reg .b64 	%fd<3>;

	mov.u64 	%SPL, __local_depot0;
	ld.param.u64 	%rd9, [_Z11computeSinePfS__param_0];
	ld.param.u64 	%rd10, [_Z11computeSinePfS__param_1];
	add.u64 	%rd1, %SPL, 0;
	mov.u32 	%r16, %tid.x;
	mov.u32 	%r17, %ctaid.x;
	mov.u32 	%r18, %ntid.x;
	mad.lo.s32 	%r1, %r17, %r18, %r16;
	setp.gt.s32 	%p1, %r1, 9;
	@%p1 bra 	$L__BB0_10;
	cvta.to.global.u64 	%rd12, %rd9;
	mul.wide.s32 	%rd13, %r1, 4;
	add.s64 	%rd14, %rd12, %rd13;
	ld.global.f32 	%f1, [%rd14];
	mul.f32 	%f7, %f1, 0f3F22F983;
	cvt.rni.s32.f32 	%r43, %f7;
	cvt.rn.f32.s32 	%f8, %r43;
	fma.rn.f32 	%f9, %f8, 0fBFC90FDA, %f1;
	fma.rn.f32 	%f10, %f8, 0fB3A22168, %f9;
	fma.rn.f32 	%f27, %f8, 0fA7C234C5, %f10;
	abs.f32 	%f3, %f1;
	setp.ltu.f32 	%p2, %f3, 0f47CE4780;
	@%p2 bra 	$L__BB0_9;
	setp.neu.f32 	%p3, %f3, 0f7F800000;
	@%p3 bra 	$L__BB0_4;
	mov.f32 	%f13, 0f00000000;
	mul.rn.f32 	%f27, %f1, %f13;
	mov.b32 	%r43, 0;
	bra.uni 	$L__BB0_9;
$L__BB0_4:
	mov.b32 	%r3, %f1;
	shl.b32 	%r20, %r3, 8;
	or.b32  	%r4, %r20, -2147483648;
	mov.b64 	%rd28, 0;
	mov.b32 	%r40, 0;
	mov.u64 	%rd26, __cudart_i2opi_f;
	mov.u64 	%rd27, %rd1;
$L__BB0_5:
	.pragma "nounroll";
	ld.global.nc.u32 	%r21, [%rd26];
	mad.wide.u32 	%rd17, %r21, %r4, %rd28;
	shr.u64 	%rd28, %rd17, 32;
	st.local.u32 	[%rd27], %rd17;
	add.s32 	%r40, %r40, 1;
	add.s64 	%rd27, %rd27, 4;
	add.s64 	%rd26, %rd26, 4;
	setp.ne.s32 	%p4, %r40, 6;
	@%p4 bra 	$L__BB0_5;
	shr.u32 	%r22, %r3, 23;
	st.local.u32 	[%rd1+24], %rd28;
	and.b32  	%r7, %r22, 31;
	and.b32  	%r23, %r22, 224;
	add.s32 	%r24, %r23, -128;
	shr.u32 	%r25, %r24, 5;
	mul.wide.u32 	%rd18, %r25, 4;
	sub.s64 	%rd8, %rd1, %rd18;
	ld.local.u32 	%r41, [%rd8+24];
	ld.local.u32 	%r42, [%rd8+20];
	setp.eq.s32 	%p5, %r7, 0;
	@%p5 bra 	$L__BB0_8;
	shf.l.wrap.b32 	%r41, %r42, %r41, %r7;
	ld.local.u32 	%r26, [%rd8+16];
	shf.l.wrap.b32 	%r42, %r26, %r42, %r7;
$L__BB0_8:
	shr.u32 	%r27, %r41, 30;
	shf.l.wrap.b32 	%r28, %r42, %r41, 2;
	shl.b32 	%r29, %r42, 2;
	shr.u32 	%r30, %r28, 31;
	add.s32 	%r31, %r30, %r27;
	neg.s32 	%r32, %r31;
	setp.lt.s32 	%p6, %r3, 0;
	selp.b32 	%r43, %r32, %r31, %p6;
	xor.b32  	%r33, %r28, %r3;
	shr.s32 	%r34, %r28, 31;
	xor.b32  	%r35, %r34, %r28;
	xor.b32  	%r36, %r34, %r29;
	cvt.u64.u32 	%rd19, %r35;
	shl.b64 	%rd20, %rd19, 32;
	cvt.u64.u32 	%rd21, %r36;
	or.b64  	%rd22, %rd20, %rd21;
	cvt.rn.f64.s64 	%fd1, %rd22;
	mul.f64 	%fd2, %fd1, 0d3BF921FB54442D19;
	cvt.rn.f32.f64 	%f11, %fd2;
	neg.f32 	%f12, %f11;
	setp.lt.s32 	%p7, %r33, 0;
	selp.f32 	%f27, %f12, %f11, %p7;
$L__BB0_9:
	mul.rn.f32 	%f14, %f27, %f27;
	and.b32  	%r38, %r43, 1;
	setp.eq.b32 	%p8, %r38, 1;
	selp.f32 	%f15, 0f3F800000, %f27, %p8;
	fma.rn.f32 	%f16, %f14, %f15, 0f00000000;
	fma.rn.f32 	%f17, %f14, 0f37CBAC00, 0fBAB607ED;
	selp.f32 	%f18, %f17, 0fB94D4153, %p8;
	selp.f32 	%f19, 0f3D2AAABB, 0f3C0885E4, %p8;
	fma.rn.f32 	%f20, %f18, %f14, %f19;
	selp.f32 	%f21, 0fBEFFFFFF, 0fBE2AAAA8, %p8;
	fma.rn.f32 	%f22, %f20, %f14, %f21;
	fma.rn.f32 	%f23, %f22, %f16, %f15;
	and.b32  	%r39, %r43, 2;
	setp.eq.s32 	%p9, %r39, 0;
	mov.f32 	%f24, 0f00000000;
	sub.f32 	%f25, %f24, %f23;
	selp.f32 	%f26, %f23, %f25, %p9;
	cvta.to.global.u64 	%rd23, %rd10;
	add.s64 	%rd25, %rd23, %rd13;
	st.global.f32 	[%rd25], %f26;
$L__BB0_10:
	ret;

}


// ===== COMPILED SASS (sm_100) =====

	.target	sm_100

	.elftype	@"ET_EXEC"


//--------------------- .note.nv.tkinfo           --------------------------
	.section	.note.nv.tkinfo,"",@"SHT_NOTE"
	.sectionflags	@"SHF_NOTE_NV_TKINFO"
	.tkinfo
        /*0018*/ 	.word	0x00000002
        /*0030*/ 	.string	""
        /*0030*/ 	.string	"ptxas"
        /*0030*/ 	.string	"Cuda compilation tools, release 13.0, V13.0.88"
        /*0030*/ 	.string	"Build cuda_13.0.r13.0/compiler.36424714_0"
        /*0030*/ 	.string	"-arch sm_100 -m 64 "



//--------------------- .note.nv.cuinfo           --------------------------
	.section	.note.nv.cuinfo,"",@"SHT_NOTE"
	.sectionflags	@"SHF_NOTE_NV_CUINFO"
        /*0018*/ 	.short	0x0002
        /*001a*/ 	.short	0x0064
        /*001c*/ 	.short	0x0082
	.zero		2


//--------------------- .nv.info                  --------------------------
	.section	.nv.info,"",@"SHT_CUDA_INFO"
	.align	4


	//----- nvinfo : EIATTR_REGCOUNT
	.align		4
        /*0000*/ 	.byte	0x04, 0x2f
        /*0002*/ 	.short	(.L_2 - .L_1)
	.align		4
.L_1:
        /*0004*/ 	.word	index@(_Z11computeSinePfS_)
        /*0008*/ 	.word	0x00000012


	//----- nvinfo : EIATTR_FRAME_SIZE
	.align		4
.L_2:
        /*000c*/ 	.byte	0x04, 0x11
        /*000e*/ 	.short	(.L_4 - .L_3)
	.align		4
.L_3:
        /*0010*/ 	.word	index@(_Z11computeSinePfS_)
        /*0014*/ 	.word	0x00000000


	//----- nvinfo : EIATTR_MIN_STACK_SIZE
	.align		4
.L_4:
        /*0018*/ 	.byte	0x04, 0x12
        /*001a*/ 	.short	(.L_6 - .L_5)
	.align		4
.L_5:
        /*001c*/ 	.word	index@(_Z11computeSinePfS_)
        /*0020*/ 	.word	0x00000000
.L_6:


//--------------------- .nv.compat                --------------------------
	.section	.nv.compat,"",@"SHT_CUDA_COMPAT_INFO"
	.align	4
        /*0000*/ 	.byte	0x02, 0x09, 0x00, 0x00, 0x02, 0x02, 0x01, 0x00, 0x02, 0x05, 0x05, 0x00, 0x03, 0x07, 0x01, 0x01
        /*0010*/ 	.byte	0x02, 0x03, 0x00, 0x00, 0x02, 0x06, 0x01, 0x00, 0x04, 0x0b, 0x08, 0x00, 0x01, 0x00, 0x00, 0x00
        /*0020*/ 	.byte	0x00, 0x00, 0x00, 0x00


//--------------------- .nv.info._Z11computeSinePfS_ --------------------------
	.section	.nv.info._Z11computeSinePfS_,"",@"SHT_CUDA_INFO"
	.sectionflags	@""
	.align	4


	//----- nvinfo : EIATTR_CUDA_API_VERSION
	.align		4
        /*0000*/ 	.byte	0x04, 0x37
        /*0002*/ 	.short	(.L_8 - .L_7)
.L_7:
        /*0004*/ 	.word	0x00000082


	//----- nvinfo : EIATTR_KPARAM_INFO
	.align		4
.L_8:
        /*0008*/ 	.byte	0x04, 0x17
        /*000a*/ 	.short	(.L_10 - .L_9)
.L_9:
        /*000c*/ 	.word	0x00000000
        /*0010*/ 	.short	0x0001
        /*0012*/ 	.short	0x0008
        /*0014*/ 	.byte	0x00, 0xf5, 0x21, 0x00


	//----- nvinfo : EIATTR_KPARAM_INFO
	.align		4
.L_10:
        /*0018*/ 	.byte	0x04, 0x17
        /*001a*/ 	.short	(.L_12 - .L_11)
.L_11:
        /*001c*/ 	.word	0x00000000
        /*0020*/ 	.short	0x0000
        /*0022*/ 	.short	0x0000
        /*0024*/ 	.byte	0x00, 0xf5, 0x21, 0x00


	//----- nvinfo : EIATTR_SPARSE_MMA_MASK
	.align		4
.L_12:
        /*0028*/ 	.byte	0x03, 0x50
        /*002a*/ 	.short	0x0000


	//----- nvinfo : EIATTR_MAXREG_COUNT
	.align		4
        /*002c*/ 	.byte	0x03, 0x1b
        /*002e*/ 	.short	0x00ff


	//----- nvinfo : EIATTR_MERCURY_ISA_VERSION
	.align		4
        /*0030*/ 	.byte	0x03, 0x5f
        /*0032*/ 	.short	0x0101


	//----- nvinfo : EIATTR_VRC_CTA_INIT_COUNT
	.align		4
        /*0034*/ 	.byte	0x02, 0x4a
	.zero		1
	.zero		1


	//----- nvinfo : EIATTR_EXIT_INSTR_OFFSETS
	.align		4
        /*0038*/ 	.byte	0x04, 0x1c
        /*003a*/ 	.short	(.L_14 - .L_13)


	//   ....[0]....
.L_13:
        /*003c*/ 	.word	0x00000060


	//   ....[1]....
        /*0040*/ 	.word	0x00000890


	//----- nvinfo : EIATTR_CRS_STACK_SIZE
	.align		4
.L_14:
        /*0044*/ 	.byte	0x04, 0x1e
        /*0046*/ 	.short	(.L_16 - .L_15)
.L_15:
        /*0048*/ 	.word	0x00000000


	//----- nvinfo : EIATTR_CBANK_PARAM_SIZE
	.align		4
.L_16:
        /*004c*/ 	.byte	0x03, 0x19
        /*004e*/ 	.short	0x0010


	//----- nvinfo : EIATTR_PARAM_CBANK
	.align		4
        /*0050*/ 	.byte	0x04, 0x0a
        /*0052*/ 	.short	(.L_18 - .L_17)
	.align		4
.L_17:
        /*0054*/ 	.word	index@(.nv.constant0._Z11computeSinePfS_)
        /*0058*/ 	.short	0x0380
        /*005a*/ 	.short	0x0010


	//----- nvinfo : EIATTR_SW_WAR
	.align		4
.L_18:
        /*005c*/ 	.byte	0x04, 0x36
        /*005e*/ 	.short	(.L_20 - .L_19)
.L_19:
        /*0060*/ 	.word	0x00000008
.L_20:


//--------------------- .nv.callgraph             --------------------------
	.section	.nv.callgraph,"",@"SHT_CUDA_CALLGRAPH"
	.align	4
	.sectionentsize	8
	.align		4
        /*0000*/ 	.word	0x00000000
	.align		4
        /*0004*/ 	.word	0xffffffff
	.align		4
        /*0008*/ 	.word	0x00000000
	.align		4
        /*000c*/ 	.word	0xfffffffe
	.align		4
        /*0010*/ 	.word	0x00000000
	.align		4
        /*0014*/ 	.word	0xfffffffd
	.align		4
        /*0018*/ 	.word	0x00000000
	.align		4
        /*001c*/ 	.word	0xfffffffc


//--------------------- .nv.constant4             --------------------------
	.section	.nv.constant4,"a",@progbits
	.align	8
	.align		8
.nv.constant4:
        /*0000*/ 	.dword	__cudart_i2opi_f


//--------------------- .text._Z11computeSinePfS_ --------------------------
	.section	.text._Z11computeSinePfS_,"ax",@progbits
	.align	128
        .global         _Z11computeSinePfS_
        .type           _Z11computeSinePfS_,@function
        .size           _Z11computeSinePfS_,(.L_x_6 - _Z11computeSinePfS_)
        .other          _Z11computeSinePfS_,@"STO_CUDA_ENTRY STV_DEFAULT"
_Z11computeSinePfS_:
.text._Z11computeSinePfS_:
[----:B------:R-:W-:Y:S01]  /*0000*/  LDC R1, c[0x0][0x37c] ;  /* 0x0000df00ff017b82 */ /* 0x000fe20000000800 */
[----:B------:R-:W0:Y:S07]  /*0010*/  S2R R2, SR_TID.X ;  /* 0x0000000000027919 */ /* 0x000e2e0000002100 */
[----:B------:R-:W0:Y:S08]  /*0020*/  S2UR UR4, SR_CTAID.X ;  /* 0x00000000000479c3 */ /* 0x000e300000002500 */
[----:B------:R-:W0:Y:S02]  /*0030*/  LDC R3, c[0x0][0x360] ;  /* 0x0000d800ff037b82 */ /* 0x000e240000000800 */
[----:B0-----:R-:W-:-:S05]  /*0040*/  IMAD R2, R3, UR4, R2 ;  /* 0x0000000403027c24 */ /* 0x001fca000f8e0202 */
[----:B------:R-:W-:-:S13]  /*0050*/  ISETP.GT.AND P0, PT, R2, 0x9, PT ;  /* 0x000000090200780c */ /* 0x000fda0003f04270 */
[----:B------:R-:W-:Y:S05]  /*0060*/  @P0 EXIT ;  /* 0x000000000000094d */ /* 0x000fea0003800000 */
[----:B------:R-:W0:Y:S01]  /*0070*/  LDC.64 R4, c[0x0][0x380] ;  /* 0x0000e000ff047b82 */ /* 0x000e220000000a00 */
[----:B------:R-:W1:Y:S01]  /*0080*/  LDCU.64 UR6, c[0x0][0x358] ;  /* 0x00006b00ff0677ac */ /* 0x000e620008000a00 */
[----:B0-----:R-:W-:-:S05]  /*0090*/  IMAD.WIDE R4, R2, 0x4, R4 ;  /* 0x0000000402047825 */ /* 0x001fca00078e0204 */
[----:B-1----:R-:W2:Y:S01]  /*00a0*/  LDG.E R0, desc[UR6][R4.64] ;  /* 0x0000000604007981 */ /* 0x002ea2000c1e1900 */
[----:B------:R-:W-:Y:S01]  /*00b0*/  BSSY.RECONVERGENT B0, `(.L_x_0) ;  /* 0x0000069000007945 */ /* 0x000fe20003800200 */
[C---:B--2---:R-:W-:Y:S01]  /*00c0*/  FMUL R3, R0.reuse, 0.63661974668502807617 ;  /* 0x3f22f98300037820 */ /* 0x044fe20000400000 */
[----:B------:R-:W-:-:S05]  /*00d0*/  FSETP.GE.AND P0, PT, |R0|, 105615, PT ;  /* 0x47ce47800000780b */ /* 0x000fca0003f06200 */
[----:B------:R-:W0:Y:S02]  /*00e0*/  F2I.NTZ R3, R3 ;  /* 0x0000000300037305 */ /* 0x000e240000203100 */
[----:B0-----:R-:W-:-:S05]  /*00f0*/  I2FP.F32.S32 R7, R3 ;  /* 0x0000000300077245 */ /* 0x001fca0000201400 */
[----:B------:R-:W-:-:S04]  /*0100*/  FFMA R6, R7, -1.5707962512969970703, R0 ;  /* 0xbfc90fda07067823 */ /* 0x000fc80000000000 */
[----:B------:R-:W-:-:S04]  /*0110*/  FFMA R6, R7, -7.5497894158615963534e-08, R6 ;  /* 0xb3a2216807067823 */ /* 0x000fc80000000006 */
[----:B------:R-:W-:Y:S01]  /*0120*/  FFMA R6, R7, -5.3903029534742383927e-15, R6 ;  /* 0xa7c234c507067823 */ /* 0x000fe20000000006 */
[----:B------:R-:W-:Y:S06]  /*0130*/  @!P0 BRA `(.L_x_1) ;  /* 0x0000000400808947 */ /* 0x000fec0003800000 */
[----:B------:R-:W-:-:S13]  /*0140*/  FSETP.NEU.AND P0, PT, |R0|, +INF , PT ;  /* 0x7f8000000000780b */ /* 0x000fda0003f0d200 */
[----:B------:R-:W-:Y:S01]  /*0150*/  @!P0 FMUL R6, RZ, R0 ;  /* 0x00000000ff068220 */ /* 0x000fe20000400000 */
[----:B------:R-:W-:Y:S01]  /*0160*/  @!P0 IMAD.MOV.U32 R3, RZ, RZ, RZ ;  /* 0x000000ffff038224 */ /* 0x000fe200078e00ff */
[----:B------:R-:W-:Y:S06]  /*0170*/  @!P0 BRA `(.L_x_1) ;  /* 0x0000000400708947 */ /* 0x000fec0003800000 */
[----:B------:R-:W-:Y:S01]  /*0180*/  IMAD.SHL.U32 R3, R0, 0x100, RZ ;  /* 0x0000010000037824 */ /* 0x000fe200078e00ff */
[----:B------:R-:W0:Y:S01]  /*0190*/  LDCU.64 UR8, c[0x4][URZ] ;  /* 0x01000000ff0877ac */ /* 0x000e220008000a00 */
[----:B------:R-:W-:Y:S02]  /*01a0*/  IMAD.MOV.U32 R11, RZ, RZ, RZ ;  /* 0x000000ffff0b7224 */ /* 0x000fe400078e00ff */
[----:B------:R-:W-:Y:S01]  /*01b0*/  IMAD.MOV.U32 R8, RZ, RZ, RZ ;  /* 0x000000ffff087224 */ /* 0x000fe200078e00ff */
[----:B------:R-:W-:Y:S01]  /*01c0*/  LOP3.LUT R3, R3, 0x80000000, RZ, 0xfc, !PT ;  /* 0x8000000003037812 */ /* 0x000fe200078efcff */
[----:B------:R-:W-:Y:S01]  /*01d0*/  UMOV UR5, URZ ;  /* 0x000000ff00057c82 */ /* 0x000fe20008000000 */
[----:B------:R-:W-:-:S05]  /*01e0*/  UMOV UR4, URZ ;  /* 0x000000ff00047c82 */ /* 0x000fca0008000000 */
.L_x_2:
[----:B0-----:R-:W-:Y:S01]  /*01f0*/  IMAD.U32 R6, RZ, RZ, UR8 ;  /* 0x00000008ff067e24 */ /* 0x001fe2000f8e00ff */
[----:B------:R-:W-:-:S05]  /*0200*/  MOV R7, UR9 ;  /* 0x0000000900077c02 */ /* 0x000fca0008000f00 */
[----:B------:R-:W2:Y:S01]  /*0210*/  LDG.E.CONSTANT R4, desc[UR6][R6.64] ;  /* 0x0000000606047981 */ /* 0x000ea2000c1e9900 */
[----:B------:R-:W-:Y:S01]  /*0220*/  UIADD3 UR4, UPT, UPT, UR4, 0x1, URZ ;  /* 0x0000000104047890 */ /* 0x000fe2000fffe0ff */
[C---:B------:R-:W-:Y:S01]  /*0230*/  ISETP.EQ.AND P0, PT, R8.reuse, RZ, PT ;  /* 0x000000ff0800720c */ /* 0x040fe20003f02270 */
[----:B------:R-:W-:Y:S01]  /*0240*/  UIADD3 UR8, UP1, UPT, UR8, 0x4, URZ ;  /* 0x0000000408087890 */ /* 0x000fe2000ff3e0ff */
[C---:B------:R-:W-:Y:S01]  /*0250*/  ISETP.EQ.AND P1, PT, R8.reuse, 0x4, PT ;  /* 0x000000040800780c */ /* 0x040fe20003f22270 */
[----:B------:R-:W-:Y:S01]  /*0260*/  UISETP.NE.AND UP0, UPT, UR4, 0x6, UPT ;  /* 0x000000060400788c */ /* 0x000fe2000bf05270 */
[C---:B------:R-:W-:Y:S01]  /*0270*/  ISETP.EQ.AND P2, PT, R8.reuse, 0x8, PT ;  /* 0x000000080800780c */ /* 0x040fe20003f42270 */
[----:B------:R-:W-:Y:S01]  /*0280*/  UIADD3.X UR9, UPT, UPT, URZ, UR9, URZ, UP1, !UPT ;  /* 0x00000009ff097290 */ /* 0x000fe20008ffe4ff */
[C---:B------:R-:W-:Y:S02]  /*0290*/  ISETP.EQ.AND P3, PT, R8.reuse, 0xc, PT ;  /* 0x0000000c0800780c */ /* 0x040fe40003f62270 */
[----:B------:R-:W-:-:S02]  /*02a0*/  ISETP.EQ.AND P4, PT, R8, 0x10, PT ;  /* 0x000000100800780c */ /* 0x000fc40003f82270 */
[C---:B------:R-:W-:Y:S01]  /*02b0*/  ISETP.EQ.AND P5, PT, R8.reuse, 0x14, PT ;  /* 0x000000140800780c */ /* 0x040fe20003fa2270 */
[----:B------:R-:W-:Y:S02]  /*02c0*/  VIADD R8, R8, 0x4 ;  /* 0x0000000408087836 */ /* 0x000fe40000000000 */
[----:B--2---:R-:W-:-:S03]  /*02d0*/  IMAD.WIDE.U32 R4, R4, R3, RZ ;  /* 0x0000000304047225 */ /* 0x004fc600078e00ff */
[----:B------:R-:W-:-:S04]  /*02e0*/  IADD3 R4, P6, PT, R4, R11, RZ ;  /* 0x0000000b04047210 */ /* 0x000fc80007fde0ff */
[----:B------:R-:W-:Y:S01]  /*02f0*/  IADD3.X R11, PT, PT, R5, UR5, RZ, P6, !PT ;  /* 0x00000005050b7c10 */ /* 0x000fe2000b7fe4ff */
[--C-:B------:R-:W-:Y:S01]  /*0300*/  @P0 IMAD.MOV.U32 R9, RZ, RZ, R4.reuse ;  /* 0x000000ffff090224 */ /* 0x100fe200078e0004 */
[----:B------:R-:W-:Y:S01]  /*0310*/  @P4 MOV R14, R4 ;  /* 0x00000004000e4202 */ /* 0x000fe20000000f00 */
[--C-:B------:R-:W-:Y:S02]  /*0320*/  @P1 IMAD.MOV.U32 R10, RZ, RZ, R4.reuse ;  /* 0x000000ffff0a1224 */ /* 0x100fe400078e0004 */
[--C-:B------:R-:W-:Y:S02]  /*0330*/  @P2 IMAD.MOV.U32 R12, RZ, RZ, R4.reuse ;  /* 0x000000ffff0c2224 */ /* 0x100fe400078e0004 */
[--C-:B------:R-:W-:Y:S02]  /*0340*/  @P3 IMAD.MOV.U32 R13, RZ, RZ, R4.reuse ;  /* 0x000000ffff0d3224 */ /* 0x100fe400078e0004 */
[----:B------:R-:W-:Y:S01]  /*0350*/  @P5 IMAD.MOV.U32 R15, RZ, RZ, R4 ;  /* 0x000000ffff0f5224 */ /* 0x000fe200078e0004 */
[----:B------:R-:W-:Y:S06]  /*0360*/  BRA.U UP0, `(.L_x_2) ;  /* 0xfffffffd00a07547 */ /* 0x000fec000b83ffff */
[----:B------:R-:W-:Y:S01]  /*0370*/  SHF.R.U32.HI R3, RZ, 0x17, R0 ;  /* 0x00000017ff037819 */ /* 0x000fe20000011600 */
[----:B------:R-:W-:Y:S03]  /*0380*/  BSSY.RECONVERGENT B1, `(.L_x_3) ;  /* 0x0000029000017945 */ /* 0x000fe60003800200 */
[C---:B------:R-:W-:Y:S02]  /*0390*/  LOP3.LUT R4, R3.reuse, 0xe0, RZ, 0xc0, !PT ;  /* 0x000000e003047812 */ /* 0x040fe400078ec0ff */
[----:B------:R-:W-:-:S03]  /*03a0*/  LOP3.LUT P6, RZ, R3, 0x1f, RZ, 0xc0, !PT ;  /* 0x0000001f03ff7812 */ /* 0x000fc600078cc0ff */
[----:B------:R-:W-:-:S05]  /*03b0*/  VIADD R4, R4, 0xffffff80 ;  /* 0xffffff8004047836 */ /* 0x000fca0000000000 */
[----:B------:R-:W-:-:S05]  /*03c0*/  SHF.R.U32.HI R4, RZ, 0x5, R4 ;  /* 0x00000005ff047819 */ /* 0x000fca0000011604 */
[----:B------:R-:W-:-:S05]  /*03d0*/  IMAD.U32 R6, R4, -0x4, RZ ;  /* 0xfffffffc04067824 */ /* 0x000fca00078e00ff */
[C---:B------:R-:W-:Y:S02]  /*03e0*/  ISETP.EQ.AND P3, PT, R6.reuse, -0x18, PT ;  /* 0xffffffe80600780c */ /* 0x040fe40003f62270 */
[C---:B------:R-:W-:Y:S02]  /*03f0*/  ISETP.EQ.AND P4, PT, R6.reuse, -0x14, PT ;  /* 0xffffffec0600780c */ /* 0x040fe40003f82270 */
[C---:B------:R-:W-:Y:S02]  /*0400*/  ISETP.EQ.AND P2, PT, R6.reuse, -0x10, PT ;  /* 0xfffffff00600780c */ /* 0x040fe40003f42270 */
[C---:B------:R-:W-:Y:S02]  /*0410*/  ISETP.EQ.AND P1, PT, R6.reuse, -0xc, PT ;  /* 0xfffffff40600780c */ /* 0x040fe40003f22270 */
[C---:B------:R-:W-:Y:S02]  /*0420*/  ISETP.EQ.AND P0, PT, R6.reuse, -0x8, PT ;  /* 0xfffffff80600780c */ /* 0x040fe40003f02270 */
[----:B------:R-:W-:-:S03]  /*0430*/  ISETP.EQ.AND P5, PT, R6, RZ, PT ;  /* 0x000000ff0600720c */ /* 0x000fc60003fa2270 */
[----:B------:R-:W-:Y:S02]  /*0440*/  @P3 MOV R4, R9 ;  /* 0x0000000900043202 */ /* 0x000fe40000000f00 */
[C---:B------:R-:W-:Y:S01]  /*0450*/  ISETP.EQ.AND P3, PT, R6.reuse, -0x4, PT ;  /* 0xfffffffc0600780c */ /* 0x040fe20003f62270 */
[----:B------:R-:W-:Y:S02]  /*0460*/  @P4 IMAD.MOV.U32 R5, RZ, RZ, R9 ;  /* 0x000000ffff054224 */ /* 0x000fe400078e0009 */
[----:B------:R-:W-:Y:S01]  /*0470*/  @P4 IMAD.MOV.U32 R4, RZ, RZ, R10 ;  /* 0x000000ffff044224 */ /* 0x000fe200078e000a */
[----:B------:R-:W-:Y:S01]  /*0480*/  ISETP.EQ.AND P4, PT, R6, 0x4, PT ;  /* 0x000000040600780c */ /* 0x000fe20003f82270 */
[----:B------:R-:W-:Y:S02]  /*0490*/  @P2 IMAD.MOV.U32 R4, RZ, RZ, R12 ;  /* 0x000000ffff042224 */ /* 0x000fe400078e000c */
[----:B------:R-:W-:Y:S02]  /*04a0*/  @P1 IMAD.MOV.U32 R4, RZ, RZ, R13 ;  /* 0x000000ffff041224 */ /* 0x000fe400078e000d */
[----:B------:R-:W-:-:S02]  /*04b0*/  @P0 IMAD.MOV.U32 R4, RZ, RZ, R14 ;  /* 0x000000ffff040224 */ /* 0x000fc400078e000e */
[----:B------:R-:W-:Y:S01]  /*04c0*/  @P2 IMAD.MOV.U32 R5, RZ, RZ, R10 ;  /* 0x000000ffff052224 */ /* 0x000fe200078e000a */
[----:B------:R-:W-:Y:S01]  /*04d0*/  @P1 MOV R5, R12 ;  /* 0x0000000c00051202 */ /* 0x000fe20000000f00 */
[----:B------:R-:W-:Y:S01]  /*04e0*/  @P0 IMAD.MOV.U32 R5, RZ, RZ, R13 ;  /* 0x000000ffff050224 */ /* 0x000fe200078e000d */
[----:B------:R-:W-:Y:S01]  /*04f0*/  @P3 MOV R4, R15 ;  /* 0x0000000f00043202 */ /* 0x000fe20000000f00 */
[----:B------:R-:W-:Y:S02]  /*0500*/  @P5 IMAD.MOV.U32 R4, RZ, RZ, R11 ;  /* 0x000000ffff045224 */ /* 0x000fe400078e000b */
[----:B------:R-:W-:Y:S02]  /*0510*/  @P3 IMAD.MOV.U32 R5, RZ, RZ, R14 ;  /* 0x000000ffff053224 */ /* 0x000fe400078e000e */
[----:B------:R-:W-:Y:S02]  /*0520*/  @P5 IMAD.MOV.U32 R5, RZ, RZ, R15 ;  /* 0x000000ffff055224 */ /* 0x000fe400078e000f */
[----:B------:R-:W-:-:S02]  /*0530*/  @P4 IMAD.MOV.U32 R5, RZ, RZ, R11 ;  /* 0x000000ffff054224 */ /* 0x000fc400078e000b */
[----:B------:R-:W-:Y:S01]  /*0540*/  IMAD.MOV.U32 R8, RZ, RZ, R4 ;  /* 0x000000ffff087224 */ /* 0x000fe200078e0004 */
[----:B------:R-:W-:Y:S06]  /*0550*/  @!P6 BRA `(.L_x_4) ;  /* 0x00000000002ce947 */ /* 0x000fec0003800000 */
[----:B------:R-:W-:Y:S01]  /*0560*/  @P2 MOV R4, R9 ;  /* 0x0000000900042202 */ /* 0x000fe20000000f00 */
[----:B------:R-:W-:Y:S01]  /*0570*/  @P1 IMAD.MOV.U32 R4, RZ, RZ, R10 ;  /* 0x000000ffff041224 */ /* 0x000fe200078e000a */
[----:B------:R-:W-:Y:S01]  /*0580*/  LOP3.LUT R3, R3, 0x1f, RZ, 0xc0, !PT ;  /* 0x0000001f03037812 */ /* 0x000fe200078ec0ff */
[----:B------:R-:W-:Y:S01]  /*0590*/  @P0 IMAD.MOV.U32 R4, RZ, RZ, R12 ;  /* 0x000000ffff040224 */ /* 0x000fe200078e000c */
[----:B------:R-:W-:Y:S01]  /*05a0*/  ISETP.EQ.AND P0, PT, R6, 0x8, PT ;  /* 0x000000080600780c */ /* 0x000fe20003f02270 */
[----:B------:R-:W-:Y:S01]  /*05b0*/  @P3 IMAD.MOV.U32 R4, RZ, RZ, R13 ;  /* 0x000000ffff043224 */ /* 0x000fe200078e000d */
[----:B------:R-:W-:Y:S01]  /*05c0*/  SHF.L.W.U32.HI R8, R5, R3, R8 ;  /* 0x0000000305087219 */ /* 0x000fe20000010e08 */
[----:B------:R-:W-:Y:S01]  /*05d0*/  @P5 IMAD.MOV.U32 R4, RZ, RZ, R14 ;  /* 0x000000ffff045224 */ /* 0x000fe200078e000e */
[----:B------:R-:W-:-:S09]  /*05e0*/  @P4 MOV R4, R15 ;  /* 0x0000000f00044202 */ /* 0x000fd20000000f00 */
[----:B------:R-:W-:-:S05]  /*05f0*/  @P0 IMAD.MOV.U32 R4, RZ, RZ, R11 ;  /* 0x000000ffff040224 */ /* 0x000fca00078e000b */
[----:B------:R-:W-:-:S07]  /*0600*/  SHF.L.W.U32.HI R5, R4, R3, R5 ;  /* 0x0000000304057219 */ /* 0x000fce0000010e05 */
.L_x_4:
[----:B------:R-:W-:Y:S05]  /*0610*/  BSYNC.RECONVERGENT B1 ;  /* 0x0000000000017941 */ /* 0x000fea0003800200 */
.L_x_3:
[C---:B------:R-:W-:Y:S01]  /*0620*/  SHF.L.W.U32.HI R9, R5.reuse, 0x2, R8 ;  /* 0x0000000205097819 */ /* 0x040fe20000010e08 */
[----:B------:R-:W-:Y:S01]  /*0630*/  IMAD.SHL.U32 R5, R5, 0x4, RZ ;  /* 0x0000000405057824 */ /* 0x000fe200078e00ff */
[----:B------:R-:W-:Y:S01]  /*0640*/  UMOV UR4, 0x54442d19 ;  /* 0x54442d1900047882 */ /* 0x000fe20000000000 */
[----:B------:R-:W-:Y:S01]  /*0650*/  UMOV UR5, 0x3bf921fb ;  /* 0x3bf921fb00057882 */ /* 0x000fe20000000000 */
[----:B------:R-:W-:Y:S02]  /*0660*/  SHF.R.S32.HI R4, RZ, 0x1f, R9 ;  /* 0x0000001fff047819 */ /* 0x000fe40000011409 */
[----:B------:R-:W-:Y:S02]  /*0670*/  ISETP.GE.AND P0, PT, R0, RZ, PT ;  /* 0x000000ff0000720c */ /* 0x000fe40003f06270 */
[C---:B------:R-:W-:Y:S02]  /*0680*/  LOP3.LUT R6, R4.reuse, R5, RZ, 0x3c, !PT ;  /* 0x0000000504067212 */ /* 0x040fe400078e3cff */
[----:B------:R-:W-:-:S02]  /*0690*/  LOP3.LUT R7, R4, R9, RZ, 0x3c, !PT ;  /* 0x0000000904077212 */ /* 0x000fc400078e3cff */
[----:B------:R-:W-:Y:S02]  /*06a0*/  SHF.R.U32.HI R3, RZ, 0x1e, R8 ;  /* 0x0000001eff037819 */ /* 0x000fe40000011608 */
[----:B------:R-:W0:Y:S01]  /*06b0*/  I2F.F64.S64 R4, R6 ;  /* 0x0000000600047312 */ /* 0x000e220000301c00 */
[C---:B------:R-:W-:Y:S02]  /*06c0*/  LOP3.LUT R0, R9.reuse, R0, RZ, 0x3c, !PT ;  /* 0x0000000009007212 */ /* 0x040fe400078e3cff */
[----:B------:R-:W-:Y:S02]  /*06d0*/  LEA.HI R3, R9, R3, RZ, 0x1 ;  /* 0x0000000309037211 */ /* 0x000fe400078f08ff */
[----:B------:R-:W-:-:S03]  /*06e0*/  ISETP.GE.AND P1, PT, R0, RZ, PT ;  /* 0x000000ff0000720c */ /* 0x000fc60003f26270 */
[----:B------:R-:W-:-:S04]  /*06f0*/  IMAD.MOV R0, RZ, RZ, -R3 ;  /* 0x000000ffff007224 */ /* 0x000fc800078e0a03 */
[----:B------:R-:W-:Y:S01]  /*0700*/  @!P0 IMAD.MOV.U32 R3, RZ, RZ, R0 ;  /* 0x000000ffff038224 */ /* 0x000fe200078e0000 */
[----:B0-----:R-:W-:-:S10]  /*0710*/  DMUL R4, R4, UR4 ;  /* 0x0000000404047c28 */ /* 0x001fd40008000000 */
[----:B------:R-:W0:Y:S02]  /*0720*/  F2F.F32.F64 R4, R4 ;  /* 0x0000000400047310 */ /* 0x000e240000301000 */
[----:B0-----:R-:W-:-:S07]  /*0730*/  FSEL R6, -R4, R4, !P1 ;  /* 0x0000000404067208 */ /* 0x001fce0004800100 */
.L_x_1:
[----:B------:R-:W-:Y:S05]  /*0740*/  BSYNC.RECONVERGENT B0 ;  /* 0x0000000000007941 */ /* 0x000fea0003800200 */
.L_x_0:
[----:B------:R-:W-:Y:S01]  /*0750*/  MOV R0, 0x37cbac00 ;  /* 0x37cbac0000007802 */ /* 0x000fe20000000f00 */
[----:B------:R-:W-:Y:S01]  /*0760*/  FMUL R7, R6, R6 ;  /* 0x0000000606077220 */ /* 0x000fe20000400000 */
[----:B------:R-:W-:Y:S01]  /*0770*/  LOP3.LUT R8, R3, 0x1, RZ, 0xc0, !PT ;  /* 0x0000000103087812 */ /* 0x000fe200078ec0ff */
[----:B------:R-:W0:Y:S01]  /*0780*/  LDC.64 R4, c[0x0][0x388] ;  /* 0x0000e200ff047b82 */ /* 0x000e220000000a00 */
[----:B------:R-:W-:Y:S02]  /*0790*/  IMAD.MOV.U32 R9, RZ, RZ, 0x3effffff ;  /* 0x3effffffff097424 */ /* 0x000fe400078e00ff */
[----:B------:R-:W-:Y:S01]  /*07a0*/  FFMA R0, R7, R0, -0.0013887860113754868507 ;  /* 0xbab607ed07007423 */ /* 0x000fe20000000000 */
[----:B------:R-:W-:Y:S01]  /*07b0*/  ISETP.NE.U32.AND P0, PT, R8, 0x1, PT ;  /* 0x000000010800780c */ /* 0x000fe20003f05070 */
[----:B------:R-:W-:Y:S01]  /*07c0*/  IMAD.MOV.U32 R8, RZ, RZ, 0x3d2aaabb ;  /* 0x3d2aaabbff087424 */ /* 0x000fe200078e00ff */
[----:B------:R-:W-:Y:S02]  /*07d0*/  LOP3.LUT P1, RZ, R3, 0x2, RZ, 0xc0, !PT ;  /* 0x0000000203ff7812 */ /* 0x000fe4000782c0ff */
[----:B------:R-:W-:-:S02]  /*07e0*/  FSEL R0, R0, -0.00019574658654164522886, !P0 ;  /* 0xb94d415300007808 */ /* 0x000fc40004000000 */
[----:B------:R-:W-:Y:S02]  /*07f0*/  FSEL R8, R8, 0.0083327032625675201416, !P0 ;  /* 0x3c0885e408087808 */ /* 0x000fe40004000000 */
[----:B------:R-:W-:-:S03]  /*0800*/  FSEL R3, -R9, -0.16666662693023681641, !P0 ;  /* 0xbe2aaaa809037808 */ /* 0x000fc60004000100 */
[----:B------:R-:W-:Y:S01]  /*0810*/  FFMA R8, R7, R0, R8 ;  /* 0x0000000007087223 */ /* 0x000fe20000000008 */
[----:B------:R-:W-:-:S03]  /*0820*/  FSEL R0, R6, 1, P0 ;  /* 0x3f80000006007808 */ /* 0x000fc60000000000 */
[C---:B------:R-:W-:Y:S02]  /*0830*/  FFMA R3, R7.reuse, R8, R3 ;  /* 0x0000000807037223 */ /* 0x040fe40000000003 */
[----:B------:R-:W-:-:S04]  /*0840*/  FFMA R7, R7, R0, RZ ;  /* 0x0000000007077223 */ /* 0x000fc800000000ff */
[----:B------:R-:W-:Y:S01]  /*0850*/  FFMA R3, R7, R3, R0 ;  /* 0x0000000307037223 */ /* 0x000fe20000000000 */
[----:B0-----:R-:W-:-:S04]  /*0860*/  IMAD.WIDE R4, R2, 0x4, R4 ;  /* 0x0000000402047825 */ /* 0x001fc800078e0204 */
[----:B------:R-:W-:-:S05]  /*0870*/  @P1 FADD R3, RZ, -R3 ;  /* 0x80000003ff031221 */ /* 0x000fca0000000000 */
[----:B------:R-:W-:Y:S01]  /*0880*/  STG.E desc[UR6][R4.64], R3 ;  /* 0x0000000304007986 */ /* 0x000fe2000c101906 */
[----:B------:R-:W-:Y:S05]  /*0890*/  EXIT ;  /* 0x000000000000794d */ /* 0x000fea0003800000 */
.L_x_5:
[----:B------:R-:W-:-:S00]  /*08a0*/  BRA `(.L_x_5) ;  /* 0xfffffffc00fc7947 */ /* 0x000fc0000383ffff */
[----:B------:R-:W-:-:S00]  /*08b0*/  NOP ;  /* 0x0000000000007918 */ /* 0x000fc00000000000 */
        /* <DEDUP_REMOVED lines=12> */
.L_x_6:


//--------------------- .nv.global.init           --------------------------
	.section	.nv.global.init,"aw",@progbits
	.align	4
.nv.global.init:
	.type		__cudart_i2opi_f,@object
	.size		__cudart_i2opi_f,(.L_0 - __cudart_i2opi_f)
__cudart_i2opi_f:
        /*0000*/ 	.byte	0x41, 0x90, 0x43, 0x3c, 0x99, 0x95, 0x62, 0xdb, 0xc0, 0xdd, 0x34, 0xf5, 0xd1, 0x57, 0x27, 0xfc
        /*0010*/ 	.byte	0x29, 0x15, 0x44, 0x4e, 0x6e, 0x83, 0xf9, 0xa2
.L_0:


//--------------------- .nv.shared.reserved.0     --------------------------
	.section	.nv.shared.reserved.0,"aw",@nobits
	.weak		__nv_reservedSMEM_offset_0_alias
	.size		__nv_reservedSMEM_offset_0_alias, 0, 64
	.other		__nv_reservedSMEM_offset_0_alias,@"STO_CUDA_RESERVED_SHARED STV_DEFAULT"
__nv_reservedSMEM_offset_0_alias:
	.zero		0
	.zero		64


//--------------------- .nv.constant0._Z11computeSinePfS_ --------------------------
	.section	.nv.constant0._Z11computeSinePfS_,"a",@progbits
	.sectionflags	@""
	.align	4
.nv.constant0._Z11computeSinePfS_:
	.zero		912


//--------------------- SYMBOLS --------------------------

	.type		.nv.reservedSmem.offset0,@object
	.size		.nv.reservedSmem.offset0,0x4
